//
// Generated by NVIDIA NVVM Compiler
//
// Compiler Build ID: CL-36424714
// Cuda compilation tools, release 13.0, V13.0.88
// Based on NVVM 20.0.0
//

.version 9.0
.target sm_100
.address_size 64

	// .globl	_Z28calculate_tour_length_kernelPK4CityPKiPdii

.visible .entry _Z28calculate_tour_length_kernelPK4CityPKiPdii(
	.param .u64 .ptr .align 1 _Z28calculate_tour_length_kernelPK4CityPKiPdii_param_0,
	.param .u64 .ptr .align 1 _Z28calculate_tour_length_kernelPK4CityPKiPdii_param_1,
	.param .u64 .ptr .align 1 _Z28calculate_tour_length_kernelPK4CityPKiPdii_param_2,
	.param .u32 _Z28calculate_tour_length_kernelPK4CityPKiPdii_param_3,
	.param .u32 _Z28calculate_tour_length_kernelPK4CityPKiPdii_param_4
)
{
	.reg .pred 	%p<16>;
	.reg .b32 	%r<55>;
	.reg .b64 	%rd<63>;
	.reg .b64 	%fd<88>;

	ld.param.u64 	%rd9, [_Z28calculate_tour_length_kernelPK4CityPKiPdii_param_0];
	ld.param.u64 	%rd7, [_Z28calculate_tour_length_kernelPK4CityPKiPdii_param_1];
	ld.param.u64 	%rd8, [_Z28calculate_tour_length_kernelPK4CityPKiPdii_param_2];
	ld.param.u32 	%r16, [_Z28calculate_tour_length_kernelPK4CityPKiPdii_param_3];
	ld.param.u32 	%r17, [_Z28calculate_tour_length_kernelPK4CityPKiPdii_param_4];
	cvta.to.global.u64 	%rd1, %rd9;
	mov.u32 	%r18, %ctaid.x;
	mov.u32 	%r19, %ntid.x;
	mov.u32 	%r20, %tid.x;
	mad.lo.s32 	%r1, %r18, %r19, %r20;
	setp.ge.s32 	%p1, %r1, %r17;
	@%p1 bra 	$L__BB0_11;
	cvta.to.global.u64 	%rd2, %rd7;
	mul.lo.s32 	%r2, %r16, %r1;
	setp.lt.s32 	%p2, %r16, 1;
	mov.f64 	%fd87, 0d0000000000000000;
	@%p2 bra 	$L__BB0_10;
	mul.wide.s32 	%rd10, %r2, 4;
	add.s64 	%rd3, %rd2, %rd10;
	and.b32  	%r3, %r16, 3;
	setp.lt.u32 	%p3, %r16, 4;
	mov.f64 	%fd87, 0d0000000000000000;
	mov.b32 	%r54, 0;
	@%p3 bra 	$L__BB0_5;
	and.b32  	%r54, %r16, 2147483644;
	neg.s32 	%r52, %r54;
	add.s32 	%r51, %r16, -2;
	add.s64 	%rd12, %rd10, %rd2;
	add.s64 	%rd62, %rd12, 8;
	mov.f64 	%fd87, 0d0000000000000000;
	mov.b32 	%r50, 2;
$L__BB0_4:
	.pragma "nounroll";
	ld.global.u32 	%r23, [%rd62+-8];
	mul.wide.s32 	%rd13, %r23, 24;
	add.s64 	%rd14, %rd1, %rd13;
	ld.global.f64 	%fd14, [%rd14+-16];
	ld.global.f64 	%fd15, [%rd14+-8];
	add.s32 	%r24, %r50, -1;
	setp.eq.s32 	%p4, %r51, -1;
	selp.b32 	%r25, 0, %r24, %p4;
	mul.wide.u32 	%rd15, %r25, 4;
	add.s64 	%rd16, %rd3, %rd15;
	ld.global.u32 	%r26, [%rd16];
	mul.wide.s32 	%rd17, %r26, 24;
	add.s64 	%rd18, %rd1, %rd17;
	ld.global.f64 	%fd16, [%rd18+-16];
	ld.global.f64 	%fd17, [%rd18+-8];
	sub.f64 	%fd18, %fd14, %fd16;
	sub.f64 	%fd19, %fd15, %fd17;
	mul.f64 	%fd20, %fd19, %fd19;
	fma.rn.f64 	%fd21, %fd18, %fd18, %fd20;
	sqrt.rn.f64 	%fd22, %fd21;
	add.f64 	%fd23, %fd87, %fd22;
	ld.global.u32 	%r27, [%rd62+-4];
	mul.wide.s32 	%rd19, %r27, 24;
	add.s64 	%rd20, %rd1, %rd19;
	ld.global.f64 	%fd24, [%rd20+-16];
	ld.global.f64 	%fd25, [%rd20+-8];
	add.s32 	%r28, %r50, 2;
	setp.eq.s32 	%p5, %r51, 0;
	selp.b32 	%r29, 0, %r50, %p5;
	mul.wide.u32 	%rd21, %r29, 4;
	add.s64 	%rd22, %rd3, %rd21;
	ld.global.u32 	%r30, [%rd22];
	mul.wide.s32 	%rd23, %r30, 24;
	add.s64 	%rd24, %rd1, %rd23;
	ld.global.f64 	%fd26, [%rd24+-16];
	ld.global.f64 	%fd27, [%rd24+-8];
	sub.f64 	%fd28, %fd24, %fd26;
	sub.f64 	%fd29, %fd25, %fd27;
	mul.f64 	%fd30, %fd29, %fd29;
	fma.rn.f64 	%fd31, %fd28, %fd28, %fd30;
	sqrt.rn.f64 	%fd32, %fd31;
	add.f64 	%fd33, %fd23, %fd32;
	ld.global.u32 	%r31, [%rd62];
	mul.wide.s32 	%rd25, %r31, 24;
	add.s64 	%rd26, %rd1, %rd25;
	ld.global.f64 	%fd34, [%rd26+-16];
	ld.global.f64 	%fd35, [%rd26+-8];
	add.s32 	%r32, %r50, 1;
	setp.eq.s32 	%p6, %r51, 1;
	selp.b32 	%r33, 0, %r32, %p6;
	mul.wide.u32 	%rd27, %r33, 4;
	add.s64 	%rd28, %rd3, %rd27;
	ld.global.u32 	%r34, [%rd28];
	mul.wide.s32 	%rd29, %r34, 24;
	add.s64 	%rd30, %rd1, %rd29;
	ld.global.f64 	%fd36, [%rd30+-16];
	ld.global.f64 	%fd37, [%rd30+-8];
	sub.f64 	%fd38, %fd34, %fd36;
	sub.f64 	%fd39, %fd35, %fd37;
	mul.f64 	%fd40, %fd39, %fd39;
	fma.rn.f64 	%fd41, %fd38, %fd38, %fd40;
	sqrt.rn.f64 	%fd42, %fd41;
	add.f64 	%fd43, %fd33, %fd42;
	ld.global.u32 	%r35, [%rd62+4];
	mul.wide.s32 	%rd31, %r35, 24;
	add.s64 	%rd32, %rd1, %rd31;
	ld.global.f64 	%fd44, [%rd32+-16];
	ld.global.f64 	%fd45, [%rd32+-8];
	setp.eq.s32 	%p7, %r51, 2;
	selp.b32 	%r36, 0, %r28, %p7;
	mul.wide.u32 	%rd33, %r36, 4;
	add.s64 	%rd34, %rd3, %rd33;
	ld.global.u32 	%r37, [%rd34];
	mul.wide.s32 	%rd35, %r37, 24;
	add.s64 	%rd36, %rd1, %rd35;
	ld.global.f64 	%fd46, [%rd36+-16];
	ld.global.f64 	%fd47, [%rd36+-8];
	sub.f64 	%fd48, %fd44, %fd46;
	sub.f64 	%fd49, %fd45, %fd47;
	mul.f64 	%fd50, %fd49, %fd49;
	fma.rn.f64 	%fd51, %fd48, %fd48, %fd50;
	sqrt.rn.f64 	%fd52, %fd51;
	add.f64 	%fd87, %fd43, %fd52;
	add.s32 	%r52, %r52, 4;
	add.s32 	%r51, %r51, -4;
	add.s32 	%r50, %r50, 4;
	add.s64 	%rd62, %rd62, 16;
	setp.ne.s32 	%p8, %r52, 0;
	@%p8 bra 	$L__BB0_4;
$L__BB0_5:
	setp.eq.s32 	%p9, %r3, 0;
	@%p9 bra 	$L__BB0_10;
	setp.eq.s32 	%p10, %r3, 1;
	@%p10 bra 	$L__BB0_8;
	mul.wide.u32 	%rd37, %r54, 4;
	add.s64 	%rd38, %rd3, %rd37;
	ld.global.u32 	%r38, [%rd38];
	mul.wide.s32 	%rd39, %r38, 24;
	add.s64 	%rd40, %rd1, %rd39;
	ld.global.f64 	%fd54, [%rd40+-16];
	ld.global.f64 	%fd55, [%rd40+-8];
	add.s32 	%r39, %r54, 1;
	setp.eq.s32 	%p11, %r39, %r16;
	selp.b32 	%r40, 0, %r39, %p11;
	mul.wide.u32 	%rd41, %r40, 4;
	add.s64 	%rd42, %rd3, %rd41;
	ld.global.u32 	%r41, [%rd42];
	mul.wide.s32 	%rd43, %r41, 24;
	add.s64 	%rd44, %rd1, %rd43;
	ld.global.f64 	%fd56, [%rd44+-16];
	ld.global.f64 	%fd57, [%rd44+-8];
	sub.f64 	%fd58, %fd54, %fd56;
	sub.f64 	%fd59, %fd55, %fd57;
	mul.f64 	%fd60, %fd59, %fd59;
	fma.rn.f64 	%fd61, %fd58, %fd58, %fd60;
	sqrt.rn.f64 	%fd62, %fd61;
	add.f64 	%fd63, %fd87, %fd62;
	ld.global.u32 	%r42, [%rd38+4];
	mul.wide.s32 	%rd45, %r42, 24;
	add.s64 	%rd46, %rd1, %rd45;
	ld.global.f64 	%fd64, [%rd46+-16];
	ld.global.f64 	%fd65, [%rd46+-8];
	add.s32 	%r54, %r54, 2;
	setp.eq.s32 	%p12, %r54, %r16;
	selp.b32 	%r43, 0, %r54, %p12;
	mul.wide.u32 	%rd47, %r43, 4;
	add.s64 	%rd48, %rd3, %rd47;
	ld.global.u32 	%r44, [%rd48];
	mul.wide.s32 	%rd49, %r44, 24;
	add.s64 	%rd50, %rd1, %rd49;
	ld.global.f64 	%fd66, [%rd50+-16];
	ld.global.f64 	%fd67, [%rd50+-8];
	sub.f64 	%fd68, %fd64, %fd66;
	sub.f64 	%fd69, %fd65, %fd67;
	mul.f64 	%fd70, %fd69, %fd69;
	fma.rn.f64 	%fd71, %fd68, %fd68, %fd70;
	sqrt.rn.f64 	%fd72, %fd71;
	add.f64 	%fd87, %fd63, %fd72;
$L__BB0_8:
	and.b32  	%r45, %r16, 1;
	setp.eq.b32 	%p13, %r45, 1;
	not.pred 	%p14, %p13;
	@%p14 bra 	$L__BB0_10;
	mul.wide.u32 	%rd51, %r54, 4;
	add.s64 	%rd52, %rd3, %rd51;
	ld.global.u32 	%r46, [%rd52];
	mul.wide.s32 	%rd53, %r46, 24;
	add.s64 	%rd54, %rd1, %rd53;
	ld.global.f64 	%fd73, [%rd54+-16];
	ld.global.f64 	%fd74, [%rd54+-8];
	add.s32 	%r47, %r54, 1;
	setp.eq.s32 	%p15, %r47, %r16;
	selp.b32 	%r48, 0, %r47, %p15;
	mul.wide.u32 	%rd55, %r48, 4;
	add.s64 	%rd56, %rd3, %rd55;
	ld.global.u32 	%r49, [%rd56];
	mul.wide.s32 	%rd57, %r49, 24;
	add.s64 	%rd58, %rd1, %rd57;
	ld.global.f64 	%fd75, [%rd58+-16];
	ld.global.f64 	%fd76, [%rd58+-8];
	sub.f64 	%fd77, %fd73, %fd75;
	sub.f64 	%fd78, %fd74, %fd76;
	mul.f64 	%fd79, %fd78, %fd78;
	fma.rn.f64 	%fd80, %fd77, %fd77, %fd79;
	sqrt.rn.f64 	%fd81, %fd80;
	add.f64 	%fd87, %fd87, %fd81;
$L__BB0_10:
	cvta.to.global.u64 	%rd59, %rd8;
	mul.wide.s32 	%rd60, %r1, 8;
	add.s64 	%rd61, %rd59, %rd60;
	st.global.f64 	[%rd61], %fd87;
$L__BB0_11:
	ret;

}


// ===== COMPILED SASS (sm_100) =====

	.target	sm_100

	.elftype	@"ET_EXEC"


//--------------------- .note.nv.tkinfo           --------------------------
	.section	.note.nv.tkinfo,"",@"SHT_NOTE"
	.sectionflags	@"SHF_NOTE_NV_TKINFO"
	.tkinfo
        /*0018*/ 	.word	0x00000002
        /*0030*/ 	.string	""
        /*0030*/ 	.string	"ptxas"
        /*0030*/ 	.string	"Cuda compilation tools, release 13.0, V13.0.88"
        /*0030*/ 	.string	"Build cuda_13.0.r13.0/compiler.36424714_0"
        /*0030*/ 	.string	"-arch sm_100 -m 64 "



//--------------------- .note.nv.cuinfo           --------------------------
	.section	.note.nv.cuinfo,"",@"SHT_NOTE"
	.sectionflags	@"SHF_NOTE_NV_CUINFO"
        /*0018*/ 	.short	0x0002
        /*001a*/ 	.short	0x0064
        /*001c*/ 	.short	0x0082
	.zero		2


//--------------------- .nv.info                  --------------------------
	.section	.nv.info,"",@"SHT_CUDA_INFO"
	.align	4


	//----- nvinfo : EIATTR_REGCOUNT
	.align		4
        /*0000*/ 	.byte	0x04, 0x2f
        /*0002*/ 	.short	(.L_1 - .L_0)
	.align		4
.L_0:
        /*0004*/ 	.word	index@(_Z28calculate_tour_length_kernelPK4CityPKiPdii)
        /*0008*/ 	.word	0x00000020


	//----- nvinfo : EIATTR_FRAME_SIZE
	.align		4
.L_1:
        /*000c*/ 	.byte	0x04, 0x11
        /*000e*/ 	.short	(.L_3 - .L_2)
	.align		4
.L_2:
        /*0010*/ 	.word	index@($__internal_0_$__cuda_sm20_dsqrt_rn_f64_mediumpath_v1)
        /*0014*/ 	.word	0x00000000


	//----- nvinfo : EIATTR_FRAME_SIZE
	.align		4
.L_3:
        /*0018*/ 	.byte	0x04, 0x11
        /*001a*/ 	.short	(.L_5 - .L_4)
	.align		4
.L_4:
        /*001c*/ 	.word	index@(_Z28calculate_tour_length_kernelPK4CityPKiPdii)
        /*0020*/ 	.word	0x00000000


	//----- nvinfo : EIATTR_MIN_STACK_SIZE
	.align		4
.L_5:
        /*0024*/ 	.byte	0x04, 0x12
        /*0026*/ 	.short	(.L_7 - .L_6)
	.align		4
.L_6:
        /*0028*/ 	.word	index@(_Z28calculate_tour_length_kernelPK4CityPKiPdii)
        /*002c*/ 	.word	0x00000000
.L_7:


//--------------------- .nv.compat                --------------------------
	.section	.nv.compat,"",@"SHT_CUDA_COMPAT_INFO"
	.align	4
        /*0000*/ 	.byte	0x02, 0x09, 0x00, 0x00, 0x02, 0x02, 0x01, 0x00, 0x02, 0x05, 0x05, 0x00, 0x03, 0x07, 0x01, 0x01
        /*0010*/ 	.byte	0x02, 0x03, 0x00, 0x00, 0x02, 0x06, 0x01, 0x00, 0x04, 0x0b, 0x08, 0x00, 0x01, 0x00, 0x00, 0x00
        /*0020*/ 	.byte	0x00, 0x00, 0x00, 0x00


//--------------------- .nv.info._Z28calculate_tour_length_kernelPK4CityPKiPdii --------------------------
	.section	.nv.info._Z28calculate_tour_length_kernelPK4CityPKiPdii,"",@"SHT_CUDA_INFO"
	.sectionflags	@""
	.align	4


	//----- nvinfo : EIATTR_CUDA_API_VERSION
	.align		4
        /*0000*/ 	.byte	0x04, 0x37
        /*0002*/ 	.short	(.L_9 - .L_8)
.L_8:
        /*0004*/ 	.word	0x00000082


	//----- nvinfo : EIATTR_KPARAM_INFO
	.align		4
.L_9:
        /*0008*/ 	.byte	0x04, 0x17
        /*000a*/ 	.short	(.L_11 - .L_10)
.L_10:
        /*000c*/ 	.word	0x00000000
        /*0010*/ 	.short	0x0004
        /*0012*/ 	.short	0x001c
        /*0014*/ 	.byte	0x00, 0xf0, 0x11, 0x00


	//----- nvinfo : EIATTR_KPARAM_INFO
	.align		4
.L_11:
        /*0018*/ 	.byte	0x04, 0x17
        /*001a*/ 	.short	(.L_13 - .L_12)
.L_12:
        /*001c*/ 	.word	0x00000000
        /*0020*/ 	.short	0x0003
        /*0022*/ 	.short	0x0018
        /*0024*/ 	.byte	0x00, 0xf0, 0x11, 0x00


	//----- nvinfo : EIATTR_KPARAM_INFO
	.align		4
.L_13:
        /*0028*/ 	.byte	0x04, 0x17
        /*002a*/ 	.short	(.L_15 - .L_14)
.L_14:
        /*002c*/ 	.word	0x00000000
        /*0030*/ 	.short	0x0002
        /*0032*/ 	.short	0x0010
        /*0034*/ 	.byte	0x00, 0xf5, 0x21, 0x00


	//----- nvinfo : EIATTR_KPARAM_INFO
	.align		4
.L_15:
        /*0038*/ 	.byte	0x04, 0x17
        /*003a*/ 	.short	(.L_17 - .L_16)
.L_16:
        /*003c*/ 	.word	0x00000000
        /*0040*/ 	.short	0x0001
        /*0042*/ 	.short	0x0008
        /*0044*/ 	.byte	0x00, 0xf5, 0x21, 0x00


	//----- nvinfo : EIATTR_KPARAM_INFO
	.align		4
.L_17:
        /*0048*/ 	.byte	0x04, 0x17
        /*004a*/ 	.short	(.L_19 - .L_18)
.L_18:
        /*004c*/ 	.word	0x00000000
        /*0050*/ 	.short	0x0000
        /*0052*/ 	.short	0x0000
        /*0054*/ 	.byte	0x00, 0xf5, 0x21, 0x00


	//----- nvinfo : EIATTR_SPARSE_MMA_MASK
	.align		4
.L_19:
        /*0058*/ 	.byte	0x03, 0x50
        /*005a*/ 	.short	0x0000


	//----- nvinfo : EIATTR_MAXREG_COUNT
	.align		4
        /*005c*/ 	.byte	0x03, 0x1b
        /*005e*/ 	.short	0x00ff


	//----- nvinfo : EIATTR_MERCURY_ISA_VERSION
	.align		4
        /*0060*/ 	.byte	0x03, 0x5f
        /*0062*/ 	.short	0x0101


	//----- nvinfo : EIATTR_VRC_CTA_INIT_COUNT
	.align		4
        /*0064*/ 	.byte	0x02, 0x4a
	.zero		1
	.zero		1


	//----- nvinfo : EIATTR_EXIT_INSTR_OFFSETS
	.align		4
        /*0068*/ 	.byte	0x04, 0x1c
        /*006a*/ 	.short	(.L_21 - .L_20)


	//   ....[0]....
.L_20:
        /*006c*/ 	.word	0x00000070


	//   ....[1]....
        /*0070*/ 	.word	0x000014f0


	//----- nvinfo : EIATTR_CRS_STACK_SIZE
	.align		4
.L_21:
        /*0074*/ 	.byte	0x04, 0x1e
        /*0076*/ 	.short	(.L_23 - .L_22)
.L_22:
        /*0078*/ 	.word	0x00000000


	//----- nvinfo : EIATTR_CBANK_PARAM_SIZE
	.align		4
.L_23:
        /*007c*/ 	.byte	0x03, 0x19
        /*007e*/ 	.short	0x0020


	//----- nvinfo : EIATTR_PARAM_CBANK
	.align		4
        /*0080*/ 	.byte	0x04, 0x0a
        /*0082*/ 	.short	(.L_25 - .L_24)
	.align		4
.L_24:
        /*0084*/ 	.word	index@(.nv.constant0._Z28calculate_tour_length_kernelPK4CityPKiPdii)
        /*0088*/ 	.short	0x0380
        /*008a*/ 	.short	0x0020


	//----- nvinfo : EIATTR_SW_WAR
	.align		4
.L_25:
        /*008c*/ 	.byte	0x04, 0x36
        /*008e*/ 	.short	(.L_27 - .L_26)
.L_26:
        /*0090*/ 	.word	0x00000008
.L_27:


//--------------------- .nv.callgraph             --------------------------
	.section	.nv.callgraph,"",@"SHT_CUDA_CALLGRAPH"
	.align	4
	.sectionentsize	8
	.align		4
        /*0000*/ 	.word	0x00000000
	.align		4
        /*0004*/ 	.word	0xffffffff
	.align		4
        /*0008*/ 	.word	0x00000000
	.align		4
        /*000c*/ 	.word	0xfffffffe
	.align		4
        /*0010*/ 	.word	0x00000000
	.align		4
        /*0014*/ 	.word	0xfffffffd
	.align		4
        /*0018*/ 	.word	0x00000000
	.align		4
        /*001c*/ 	.word	0xfffffffc


//--------------------- .text._Z28calculate_tour_length_kernelPK4CityPKiPdii --------------------------
	.section	.text._Z28calculate_tour_length_kernelPK4CityPKiPdii,"ax",@progbits
	.align	128
        .global         _Z28calculate_tour_length_kernelPK4CityPKiPdii
        .type           _Z28calculate_tour_length_kernelPK4CityPKiPdii,@function
        .size           _Z28calculate_tour_length_kernelPK4CityPKiPdii,(.L_x_23 - _Z28calculate_tour_length_kernelPK4CityPKiPdii)
        .other          _Z28calculate_tour_length_kernelPK4CityPKiPdii,@"STO_CUDA_ENTRY STV_DEFAULT"
_Z28calculate_tour_length_kernelPK4CityPKiPdii:
.text._Z28calculate_tour_length_kernelPK4CityPKiPdii:
[----:B------:R-:W-:Y:S01]  /*0000*/  LDC R1, c[0x0][0x37c] ;  /* 0x0000df00ff017b82 */ /* 0x000fe20000000800 */
[----:B------:R-:W0:Y:S07]  /*0010*/  S2R R0, SR_TID.X ;  /* 0x0000000000007919 */ /* 0x000e2e0000002100 */
[----:B------:R-:W0:Y:S01]  /*0020*/  S2UR UR4, SR_CTAID.X ;  /* 0x00000000000479c3 */ /* 0x000e220000002500 */
[----:B------:R-:W1:Y:S07]  /*0030*/  LDCU UR5, c[0x0][0x39c] ;  /* 0x00007380ff0577ac */ /* 0x000e6e0008000800 */
[----:B------:R-:W0:Y:S02]  /*0040*/  LDC R7, c[0x0][0x360] ;  /* 0x0000d800ff077b82 */ /* 0x000e240000000800 */
[----:B0-----:R-:W-:-:S05]  /*0050*/  IMAD R7, R7, UR4, R0 ;  /* 0x0000000407077c24 */ /* 0x001fca000f8e0200 */
[----:B-1----:R-:W-:-:S13]  /*0060*/  ISETP.GE.AND P0, PT, R7, UR5, PT ;  /* 0x0000000507007c0c */ /* 0x002fda000bf06270 */
[----:B------:R-:W-:Y:S05]  /*0070*/  @P0 EXIT ;  /* 0x000000000000094d */ /* 0x000fea0003800000 */
[----:B------:R-:W0:Y:S01]  /*0080*/  LDCU UR4, c[0x0][0x398] ;  /* 0x00007300ff0477ac */ /* 0x000e220008000800 */
[----:B------:R-:W-:Y:S01]  /*0090*/  CS2R R20, SRZ ;  /* 0x0000000000147805 */ /* 0x000fe2000001ff00 */
[----:B------:R-:W1:Y:S01]  /*00a0*/  LDCU.64 UR8, c[0x0][0x358] ;  /* 0x00006b00ff0877ac */ /* 0x000e620008000a00 */
[----:B0-----:R-:W-:-:S09]  /*00b0*/  UISETP.GE.AND UP0, UPT, UR4, 0x1, UPT ;  /* 0x000000010400788c */ /* 0x001fd2000bf06270 */
[----:B-1----:R-:W-:Y:S05]  /*00c0*/  BRA.U !UP0, `(.L_x_0) ;  /* 0x0000001108fc7547 */ /* 0x002fea000b800000 */
[----:B------:R-:W0:Y:S01]  /*00d0*/  LDC.64 R14, c[0x0][0x388] ;  /* 0x0000e200ff0e7b82 */ /* 0x000e220000000a00 */
[----:B------:R-:W-:Y:S02]  /*00e0*/  UISETP.GE.U32.AND UP0, UPT, UR4, 0x4, UPT ;  /* 0x000000040400788c */ /* 0x000fe4000bf06070 */
[----:B------:R-:W-:Y:S01]  /*00f0*/  IMAD R3, R7, UR4, RZ ;  /* 0x0000000407037c24 */ /* 0x000fe2000f8e02ff */
[----:B------:R-:W-:Y:S01]  /*0100*/  CS2R R20, SRZ ;  /* 0x0000000000147805 */ /* 0x000fe2000001ff00 */
[----:B------:R-:W-:Y:S01]  /*0110*/  IMAD.MOV.U32 R6, RZ, RZ, RZ ;  /* 0x000000ffff067224 */ /* 0x000fe200078e00ff */
[----:B------:R-:W-:Y:S01]  /*0120*/  ULOP3.LUT UR5, UR4, 0x3, URZ, 0xc0, !UPT ;  /* 0x0000000304057892 */ /* 0x000fe2000f8ec0ff */
[----:B0-----:R-:W-:-:S03]  /*0130*/  IMAD.WIDE R14, R3, 0x4, R14 ;  /* 0x00000004030e7825 */ /* 0x001fc600078e020e */
[----:B------:R-:W-:Y:S08]  /*0140*/  BRA.U !UP0, `(.L_x_1) ;  /* 0x0000000908c47547 */ /* 0x000ff0000b800000 */
[----:B------:R-:W0:Y:S01]  /*0150*/  LDC.64 R12, c[0x0][0x380] ;  /* 0x0000e000ff0c7b82 */ /* 0x000e220000000a00 */
[----:B------:R-:W-:Y:S01]  /*0160*/  ULOP3.LUT UR6, UR4, 0x7ffffffc, URZ, 0xc0, !UPT ;  /* 0x7ffffffc04067892 */ /* 0x000fe2000f8ec0ff */
[----:B------:R-:W-:Y:S01]  /*0170*/  IADD3 R10, P0, PT, R14, 0x8, RZ ;  /* 0x000000080e0a7810 */ /* 0x000fe20007f1e0ff */
[----:B------:R-:W-:Y:S01]  /*0180*/  UIADD3 UR4, UPT, UPT, UR4, -0x2, URZ ;  /* 0xfffffffe04047890 */ /* 0x000fe2000fffe0ff */
[----:B------:R-:W-:Y:S01]  /*0190*/  IMAD.MOV.U32 R5, RZ, RZ, 0x2 ;  /* 0x00000002ff057424 */ /* 0x000fe200078e00ff */
[----:B------:R-:W-:Y:S02]  /*01a0*/  CS2R R20, SRZ ;  /* 0x0000000000147805 */ /* 0x000fe4000001ff00 */
[----:B------:R-:W-:Y:S01]  /*01b0*/  IADD3.X R11, PT, PT, RZ, R15, RZ, P0, !PT ;  /* 0x0000000fff0b7210 */ /* 0x000fe200007fe4ff */
[----:B------:R-:W-:Y:S01]  /*01c0*/  IMAD.U32 R6, RZ, RZ, UR6 ;  /* 0x00000006ff067e24 */ /* 0x000fe2000f8e00ff */
[----:B------:R-:W-:Y:S01]  /*01d0*/  UIADD3 UR7, UPT, UPT, -UR6, URZ, URZ ;  /* 0x000000ff06077290 */ /* 0x000fe2000fffe1ff */
[----:B------:R-:W-:-:S11]  /*01e0*/  IMAD.U32 R4, RZ, RZ, UR4 ;  /* 0x00000004ff047e24 */ /* 0x000fd6000f8e00ff */
.L_x_10:
[----:B------:R-:W-:Y:S01]  /*01f0*/  ISETP.NE.AND P0, PT, R4, -0x1, PT ;  /* 0xffffffff0400780c */ /* 0x000fe20003f05270 */
[----:B------:R-:W0:Y:S01]  /*0200*/  LDG.E R3, desc[UR8][R10.64+-0x8] ;  /* 0xfffff8080a037981 */ /* 0x000e22000c1e1900 */
[----:B------:R-:W-:-:S04]  /*0210*/  IADD3 R0, PT, PT, R5, -0x1, RZ ;  /* 0xffffffff05007810 */ /* 0x000fc80007ffe0ff */
[----:B------:R-:W-:-:S05]  /*0220*/  SEL R19, R0, RZ, P0 ;  /* 0x000000ff00137207 */ /* 0x000fca0000000000 */
[----:B------:R-:W-:-:S06]  /*0230*/  IMAD.WIDE.U32 R18, R19, 0x4, R14 ;  /* 0x0000000413127825 */ /* 0x000fcc00078e000e */
[----:B------:R-:W2:Y:S01]  /*0240*/  LDG.E R19, desc[UR8][R18.64] ;  /* 0x0000000812137981 */ /* 0x000ea2000c1e1900 */
[----:B0-----:R-:W-:-:S05]  /*0250*/  IMAD.WIDE R2, R3, 0x18, R12 ;  /* 0x0000001803027825 */ /* 0x001fca00078e020c */
[----:B------:R-:W3:Y:S04]  /*0260*/  LDG.E.64 R16, desc[UR8][R2.64+-0x8] ;  /* 0xfffff80802107981 */ /* 0x000ee8000c1e1b00 */
[----:B------:R-:W4:Y:S01]  /*0270*/  LDG.E.64 R8, desc[UR8][R2.64+-0x10] ;  /* 0xfffff00802087981 */ /* 0x000f22000c1e1b00 */
[----:B--2---:R-:W-:-:S05]  /*0280*/  IMAD.WIDE R22, R19, 0x18, R12 ;  /* 0x0000001813167825 */ /* 0x004fca00078e020c */
[----:B------:R-:W3:Y:S04]  /*0290*/  LDG.E.64 R26, desc[UR8][R22.64+-0x8] ;  /* 0xfffff808161a7981 */ /* 0x000ee8000c1e1b00 */
[----:B------:R-:W4:Y:S01]  /*02a0*/  LDG.E.64 R24, desc[UR8][R22.64+-0x10] ;  /* 0xfffff00816187981 */ /* 0x000f22000c1e1b00 */
[----:B------:R-:W-:Y:S01]  /*02b0*/  BSSY.RECONVERGENT B0, `(.L_x_2) ;  /* 0x000001c000007945 */ /* 0x000fe20003800200 */
[----:B---3--:R-:W-:Y:S02]  /*02c0*/  DADD R16, R16, -R26 ;  /* 0x0000000010107229 */ /* 0x008fe4000000081a */
[----:B----4-:R-:W-:-:S06]  /*02d0*/  DADD R24, R8, -R24 ;  /* 0x0000000008187229 */ /* 0x010fcc0000000818 */
[----:B------:R-:W-:-:S08]  /*02e0*/  DMUL R16, R16, R16 ;  /* 0x0000001010107228 */ /* 0x000fd00000000000 */
[----:B------:R-:W-:-:S06]  /*02f0*/  DFMA R24, R24, R24, R16 ;  /* 0x000000181818722b */ /* 0x000fcc0000000010 */
[----:B------:R-:W0:Y:S04]  /*0300*/  MUFU.RSQ64H R17, R25 ;  /* 0x0000001900117308 */ /* 0x000e280000001c00 */
[----:B------:R-:W-:Y:S01]  /*0310*/  VIADD R16, R25, 0xfcb00000 ;  /* 0xfcb0000019107836 */ /* 0x000fe20000000000 */
[----:B------:R-:W-:Y:S01]  /*0320*/  MOV R27, 0x3fd80000 ;  /* 0x3fd80000001b7802 */ /* 0x000fe20000000f00 */
[----:B------:R-:W-:-:S04]  /*0330*/  IMAD.MOV.U32 R26, RZ, RZ, 0x0 ;  /* 0x00000000ff1a7424 */ /* 0x000fc800078e00ff */
[----:B0-----:R-:W-:-:S08]  /*0340*/  DMUL R8, R16, R16 ;  /* 0x0000001010087228 */ /* 0x001fd00000000000 */
[----:B------:R-:W-:-:S08]  /*0350*/  DFMA R8, R24, -R8, 1 ;  /* 0x3ff000001808742b */ /* 0x000fd00000000808 */
[----:B------:R-:W-:Y:S02]  /*0360*/  DFMA R26, R8, R26, 0.5 ;  /* 0x3fe00000081a742b */ /* 0x000fe4000000001a */
[----:B------:R-:W-:-:S08]  /*0370*/  DMUL R8, R16, R8 ;  /* 0x0000000810087228 */ /* 0x000fd00000000000 */
[----:B------:R-:W-:Y:S01]  /*0380*/  DFMA R26, R26, R8, R16 ;  /* 0x000000081a1a722b */ /* 0x000fe20000000010 */
[----:B------:R-:W-:-:S07]  /*0390*/  ISETP.GE.U32.AND P0, PT, R16, 0x7ca00000, PT ;  /* 0x7ca000001000780c */ /* 0x000fce0003f06070 */
[----:B------:R-:W-:Y:S02]  /*03a0*/  DMUL R2, R24, R26 ;  /* 0x0000001a18027228 */ /* 0x000fe40000000000 */
[----:B------:R-:W-:Y:S02]  /*03b0*/  VIADD R9, R27, 0xfff00000 ;  /* 0xfff000001b097836 */ /* 0x000fe40000000000 */
[----:B------:R-:W-:-:S04]  /*03c0*/  IMAD.MOV.U32 R8, RZ, RZ, R26 ;  /* 0x000000ffff087224 */ /* 0x000fc800078e001a */
[----:B------:R-:W-:-:S08]  /*03d0*/  DFMA R18, R2, -R2, R24 ;  /* 0x800000020212722b */ /* 0x000fd00000000018 */
[----:B------:R-:W-:Y:S01]  /*03e0*/  DFMA R22, R18, R8, R2 ;  /* 0x000000081216722b */ /* 0x000fe20000000002 */
[----:B------:R-:W-:Y:S10]  /*03f0*/  @!P0 BRA `(.L_x_3) ;  /* 0x00000000001c8947 */ /* 0x000ff40003800000 */
[----:B------:R-:W-:Y:S01]  /*0400*/  MOV R0, R26 ;  /* 0x0000001a00007202 */ /* 0x000fe20000000f00 */
[----:B------:R-:W-:Y:S01]  /*0410*/  IMAD.MOV.U32 R22, RZ, RZ, R24 ;  /* 0x000000ffff167224 */ /* 0x000fe200078e0018 */
[----:B------:R-:W-:Y:S01]  /*0420*/  MOV R8, 0x450 ;  /* 0x0000045000087802 */ /* 0x000fe20000000f00 */
[----:B------:R-:W-:-:S07]  /*0430*/  IMAD.MOV.U32 R17, RZ, RZ, R25 ;  /* 0x000000ffff117224 */ /* 0x000fce00078e0019 */
[----:B------:R-:W-:Y:S05]  /*0440*/  CALL.REL.NOINC `($__internal_0_$__cuda_sm20_dsqrt_rn_f64_mediumpath_v1) ;  /* 0x00000010002c7944 */ /* 0x000fea0003c00000 */
[----:B------:R-:W-:Y:S01]  /*0450*/  MOV R22, R24 ;  /* 0x0000001800167202 */ /* 0x000fe20000000f00 */
[----:B------:R-:W-:-:S07]  /*0460*/  IMAD.MOV.U32 R23, RZ, RZ, R25 ;  /* 0x000000ffff177224 */ /* 0x000fce00078e0019 */
.L_x_3:
[----:B------:R-:W-:Y:S05]  /*0470*/  BSYNC.RECONVERGENT B0 ;  /* 0x0000000000007941 */ /* 0x000fea0003800200 */
.L_x_2:
[----:B------:R-:W-:Y:S01]  /*0480*/  ISETP.NE.AND P0, PT, R4, RZ, PT ;  /* 0x000000ff0400720c */ /* 0x000fe20003f05270 */
[----:B------:R-:W2:Y:S03]  /*0490*/  LDG.E R19, desc[UR8][R10.64+-0x4] ;  /* 0xfffffc080a137981 */ /* 0x000ea6000c1e1900 */
[----:B------:R-:W-:-:S05]  /*04a0*/  SEL R25, R5, RZ, P0 ;  /* 0x000000ff05197207 */ /* 0x000fca0000000000 */
[----:B------:R-:W-:-:S06]  /*04b0*/  IMAD.WIDE.U32 R24, R25, 0x4, R14 ;  /* 0x0000000419187825 */ /* 0x000fcc00078e000e */
[----:B------:R-:W3:Y:S01]  /*04c0*/  LDG.E R25, desc[UR8][R24.64] ;  /* 0x0000000818197981 */ /* 0x000ee2000c1e1900 */
[----:B--2---:R-:W-:-:S05]  /*04d0*/  IMAD.WIDE R18, R19, 0x18, R12 ;  /* 0x0000001813127825 */ /* 0x004fca00078e020c */
[----:B------:R-:W2:Y:S04]  /*04e0*/  LDG.E.64 R2, desc[UR8][R18.64+-0x8] ;  /* 0xfffff80812027981 */ /* 0x000ea8000c1e1b00 */
[----:B------:R-:W4:Y:S01]  /*04f0*/  LDG.E.64 R16, desc[UR8][R18.64+-0x10] ;  /* 0xfffff00812107981 */ /* 0x000f22000c1e1b00 */
[----:B---3--:R-:W-:-:S05]  /*0500*/  IMAD.WIDE R28, R25, 0x18, R12 ;  /* 0x00000018191c7825 */ /* 0x008fca00078e020c */
[----:B------:R-:W2:Y:S04]  /*0510*/  LDG.E.64 R8, desc[UR8][R28.64+-0x8] ;  /* 0xfffff8081c087981 */ /* 0x000ea8000c1e1b00 */
[----:B------:R-:W4:Y:S01]  /*0520*/  LDG.E.64 R26, desc[UR8][R28.64+-0x10] ;  /* 0xfffff0081c1a7981 */ /* 0x000f22000c1e1b00 */
[----:B------:R-:W-:Y:S01]  /*0530*/  BSSY.RECONVERGENT B0, `(.L_x_4) ;  /* 0x000001c000007945 */ /* 0x000fe20003800200 */
[----:B------:R-:W-:Y:S01]  /*0540*/  DADD R20, R22, R20 ;  /* 0x0000000016147229 */ /* 0x000fe20000000014 */
[----:B------:R-:W-:Y:S01]  /*0550*/  VIADD R23, R5, 0x2 ;  /* 0x0000000205177836 */ /* 0x000fe20000000000 */
[----:B--2---:R-:W-:Y:S02]  /*0560*/  DADD R2, R2, -R8 ;  /* 0x0000000002027229 */ /* 0x004fe40000000808 */
        /* <DEDUP_REMOVED lines=14> */
[----:B------:R-:W-:Y:S01]  /*0650*/  VIADD R9, R29, 0xfff00000 ;  /* 0xfff000001d097836 */ /* 0x000fe20000000000 */
[----:B------:R-:W-:-:S05]  /*0660*/  MOV R8, R28 ;  /* 0x0000001c00087202 */ /* 0x000fca0000000f00 */
[----:B------:R-:W-:-:S08]  /*0670*/  DFMA R18, R2, -R2, R26 ;  /* 0x800000020212722b */ /* 0x000fd0000000001a */
[----:B------:R-:W-:Y:S01]  /*0680*/  DFMA R24, R18, R8, R2 ;  /* 0x000000081218722b */ /* 0x000fe20000000002 */
[----:B------:R-:W-:Y:S10]  /*0690*/  @!P0 BRA `(.L_x_5) ;  /* 0x0000000000148947 */ /* 0x000ff40003800000 */
[----:B------:R-:W-:Y:S01]  /*06a0*/  IMAD.MOV.U32 R0, RZ, RZ, R28 ;  /* 0x000000ffff007224 */ /* 0x000fe200078e001c */
[----:B------:R-:W-:Y:S01]  /*06b0*/  MOV R22, R26 ;  /* 0x0000001a00167202 */ /* 0x000fe20000000f00 */
[----:B------:R-:W-:Y:S01]  /*06c0*/  IMAD.MOV.U32 R17, RZ, RZ, R27 ;  /* 0x000000ffff117224 */ /* 0x000fe200078e001b */
[----:B------:R-:W-:-:S07]  /*06d0*/  MOV R8, 0x6f0 ;  /* 0x000006f000087802 */ /* 0x000fce0000000f00 */
[----:B------:R-:W-:Y:S05]  /*06e0*/  CALL.REL.NOINC `($__internal_0_$__cuda_sm20_dsqrt_rn_f64_mediumpath_v1) ;  /* 0x0000000c00847944 */ /* 0x000fea0003c00000 */
.L_x_5:
[----:B------:R-:W-:Y:S05]  /*06f0*/  BSYNC.RECONVERGENT B0 ;  /* 0x0000000000007941 */ /* 0x000fea0003800200 */
.L_x_4:
[----:B------:R-:W-:Y:S01]  /*0700*/  VIADD R0, R5, 0x1 ;  /* 0x0000000105007836 */ /* 0x000fe20000000000 */
[----:B------:R-:W-:Y:S01]  /*0710*/  ISETP.NE.AND P0, PT, R4, 0x1, PT ;  /* 0x000000010400780c */ /* 0x000fe20003f05270 */
[----:B------:R-:W2:Y:S03]  /*0720*/  LDG.E R29, desc[UR8][R10.64] ;  /* 0x000000080a1d7981 */ /* 0x000ea6000c1e1900 */
[----:B------:R-:W-:-:S05]  /*0730*/  SEL R3, R0, RZ, P0 ;  /* 0x000000ff00037207 */ /* 0x000fca0000000000 */
[----:B------:R-:W-:-:S06]  /*0740*/  IMAD.WIDE.U32 R2, R3, 0x4, R14 ;  /* 0x0000000403027825 */ /* 0x000fcc00078e000e */
[----:B------:R-:W3:Y:S01]  /*0750*/  LDG.E R3, desc[UR8][R2.64] ;  /* 0x0000000802037981 */ /* 0x000ee2000c1e1900 */
[----:B--2---:R-:W-:-:S05]  /*0760*/  IMAD.WIDE R28, R29, 0x18, R12 ;  /* 0x000000181d1c7825 */ /* 0x004fca00078e020c */
[----:B------:R-:W2:Y:S01]  /*0770*/  LDG.E.64 R8, desc[UR8][R28.64+-0x8] ;  /* 0xfffff8081c087981 */ /* 0x000ea2000c1e1b00 */
[----:B---3--:R-:W-:-:S03]  /*0780*/  IMAD.WIDE R18, R3, 0x18, R12 ;  /* 0x0000001803127825 */ /* 0x008fc600078e020c */
[----:B------:R-:W3:Y:S04]  /*0790*/  LDG.E.64 R2, desc[UR8][R28.64+-0x10] ;  /* 0xfffff0081c027981 */ /* 0x000ee8000c1e1b00 */
[----:B------:R-:W2:Y:S04]  /*07a0*/  LDG.E.64 R16, desc[UR8][R18.64+-0x8] ;  /* 0xfffff80812107981 */ /* 0x000ea8000c1e1b00 */
[----:B------:R-:W3:Y:S01]  /*07b0*/  LDG.E.64 R26, desc[UR8][R18.64+-0x10] ;  /* 0xfffff008121a7981 */ /* 0x000ee2000c1e1b00 */
[----:B------:R-:W-:Y:S01]  /*07c0*/  DADD R20, R20, R24 ;  /* 0x0000000014147229 */ /* 0x000fe20000000018 */
[----:B------:R-:W-:Y:S01]  /*07d0*/  BSSY.RECONVERGENT B0, `(.L_x_6) ;  /* 0x000001a000007945 */ /* 0x000fe20003800200 */
[----:B--2---:R-:W-:-:S02]  /*07e0*/  DADD R8, R8, -R16 ;  /* 0x0000000008087229 */ /* 0x004fc40000000810 */
[----:B---3--:R-:W-:-:S06]  /*07f0*/  DADD R26, R2, -R26 ;  /* 0x00000000021a7229 */ /* 0x008fcc000000081a */
[----:B------:R-:W-:-:S08]  /*0800*/  DMUL R8, R8, R8 ;  /* 0x0000000808087228 */ /* 0x000fd00000000000 */
[----:B------:R-:W-:-:S06]  /*0810*/  DFMA R26, R26, R26, R8 ;  /* 0x0000001a1a1a722b */ /* 0x000fcc0000000008 */
[----:B------:R-:W0:Y:S04]  /*0820*/  MUFU.RSQ64H R17, R27 ;  /* 0x0000001b00117308 */ /* 0x000e280000001c00 */
[----:B------:R-:W-:Y:S01]  /*0830*/  IADD3 R16, PT, PT, R27, -0x3500000, RZ ;  /* 0xfcb000001b107810 */ /* 0x000fe20007ffe0ff */
[----:B------:R-:W-:Y:S02]  /*0840*/  IMAD.MOV.U32 R8, RZ, RZ, 0x0 ;  /* 0x00000000ff087424 */ /* 0x000fe400078e00ff */
[----:B------:R-:W-:-:S03]  /*0850*/  IMAD.MOV.U32 R9, RZ, RZ, 0x3fd80000 ;  /* 0x3fd80000ff097424 */ /* 0x000fc600078e00ff */
[----:B0-----:R-:W-:-:S08]  /*0860*/  DMUL R2, R16, R16 ;  /* 0x0000001010027228 */ /* 0x001fd00000000000 */
[----:B------:R-:W-:-:S08]  /*0870*/  DFMA R2, R26, -R2, 1 ;  /* 0x3ff000001a02742b */ /* 0x000fd00000000802 */
[----:B------:R-:W-:Y:S02]  /*0880*/  DFMA R28, R2, R8, 0.5 ;  /* 0x3fe00000021c742b */ /* 0x000fe40000000008 */
[----:B------:R-:W-:-:S08]  /*0890*/  DMUL R2, R16, R2 ;  /* 0x0000000210027228 */ /* 0x000fd00000000000 */
[----:B------:R-:W-:Y:S01]  /*08a0*/  DFMA R28, R28, R2, R16 ;  /* 0x000000021c1c722b */ /* 0x000fe20000000010 */
[----:B------:R-:W-:-:S07]  /*08b0*/  ISETP.GE.U32.AND P0, PT, R16, 0x7ca00000, PT ;  /* 0x7ca000001000780c */ /* 0x000fce0003f06070 */
[----:B------:R-:W-:Y:S02]  /*08c0*/  DMUL R2, R26, R28 ;  /* 0x0000001c1a027228 */ /* 0x000fe40000000000 */
[----:B------:R-:W-:Y:S01]  /*08d0*/  IADD3 R9, PT, PT, R29, -0x100000, RZ ;  /* 0xfff000001d097810 */ /* 0x000fe20007ffe0ff */
[----:B------:R-:W-:-:S05]  /*08e0*/  IMAD.MOV.U32 R8, RZ, RZ, R28 ;  /* 0x000000ffff087224 */ /* 0x000fca00078e001c */
        /* <DEDUP_REMOVED lines=8> */
.L_x_7:
[----:B------:R-:W-:Y:S05]  /*0970*/  BSYNC.RECONVERGENT B0 ;  /* 0x0000000000007941 */ /* 0x000fea0003800200 */
.L_x_6:
[----:B------:R-:W-:Y:S01]  /*0980*/  ISETP.NE.AND P0, PT, R4, 0x2, PT ;  /* 0x000000020400780c */ /* 0x000fe20003f05270 */
        /* <DEDUP_REMOVED lines=10> */
[----:B------:R-:W-:Y:S01]  /*0a30*/  MOV R26, 0x0 ;  /* 0x00000000001a7802 */ /* 0x000fe20000000f00 */
[----:B------:R-:W-:Y:S01]  /*0a40*/  IMAD.MOV.U32 R27, RZ, RZ, 0x3fd80000 ;  /* 0x3fd80000ff1b7424 */ /* 0x000fe200078e00ff */
[----:B------:R-:W-:Y:S01]  /*0a50*/  DADD R20, R20, R24 ;  /* 0x0000000014147229 */ /* 0x000fe20000000018 */
[----:B------:R-:W-:Y:S01]  /*0a60*/  BSSY.RECONVERGENT B0, `(.L_x_8) ;  /* 0x0000017000007945 */ /* 0x000fe20003800200 */
[----:B--2---:R-:W-:Y:S02]  /*0a70*/  DADD R2, R2, -R8 ;  /* 0x0000000002027229 */ /* 0x004fe40000000808 */
[----:B----4-:R-:W-:-:S06]  /*0a80*/  DADD R22, R16, -R22 ;  /* 0x0000000010167229 */ /* 0x010fcc0000000816 */
[----:B------:R-:W-:-:S08]  /*0a90*/  DMUL R2, R2, R2 ;  /* 0x0000000202027228 */ /* 0x000fd00000000000 */
[----:B------:R-:W-:-:S06]  /*0aa0*/  DFMA R22, R22, R22, R2 ;  /* 0x000000161616722b */ /* 0x000fcc0000000002 */
[----:B------:R-:W0:Y:S04]  /*0ab0*/  MUFU.RSQ64H R17, R23 ;  /* 0x0000001700117308 */ /* 0x000e280000001c00 */
[----:B------:R-:W-:-:S06]  /*0ac0*/  VIADD R16, R23, 0xfcb00000 ;  /* 0xfcb0000017107836 */ /* 0x000fcc0000000000 */
        /* <DEDUP_REMOVED lines=12> */
[----:B------:R-:W-:Y:S01]  /*0b90*/  MOV R0, R26 ;  /* 0x0000001a00007202 */ /* 0x000fe20000000f00 */
[----:B------:R-:W-:Y:S01]  /*0ba0*/  IMAD.MOV.U32 R17, RZ, RZ, R23 ;  /* 0x000000ffff117224 */ /* 0x000fe200078e0017 */
[----:B------:R-:W-:-:S07]  /*0bb0*/  MOV R8, 0xbd0 ;  /* 0x00000bd000087802 */ /* 0x000fce0000000f00 */
[----:B------:R-:W-:Y:S05]  /*0bc0*/  CALL.REL.NOINC `($__internal_0_$__cuda_sm20_dsqrt_rn_f64_mediumpath_v1) ;  /* 0x00000008004c7944 */ /* 0x000fea0003c00000 */
.L_x_9:
[----:B------:R-:W-:Y:S05]  /*0bd0*/  BSYNC.RECONVERGENT B0 ;  /* 0x0000000000007941 */ /* 0x000fea0003800200 */
.L_x_8:
[----:B------:R-:W-:Y:S01]  /*0be0*/  UIADD3 UR7, UPT, UPT, UR7, 0x4, URZ ;  /* 0x0000000407077890 */ /* 0x000fe2000fffe0ff */
[----:B------:R-:W-:Y:S01]  /*0bf0*/  IADD3 R10, P0, PT, R10, 0x10, RZ ;  /* 0x000000100a0a7810 */ /* 0x000fe20007f1e0ff */
[----:B------:R-:W-:Y:S01]  /*0c00*/  DADD R20, R20, R24 ;  /* 0x0000000014147229 */ /* 0x000fe20000000018 */
[----:B------:R-:W-:Y:S01]  /*0c10*/  VIADD R4, R4, 0xfffffffc ;  /* 0xfffffffc04047836 */ /* 0x000fe20000000000 */
[----:B------:R-:W-:Y:S01]  /*0c20*/  UISETP.NE.AND UP0, UPT, UR7, URZ, UPT ;  /* 0x000000ff0700728c */ /* 0x000fe2000bf05270 */
[----:B------:R-:W-:Y:S02]  /*0c30*/  IADD3.X R11, PT, PT, RZ, R11, RZ, P0, !PT ;  /* 0x0000000bff0b7210 */ /* 0x000fe400007fe4ff */
[----:B------:R-:W-:-:S06]  /*0c40*/  IADD3 R5, PT, PT, R5, 0x4, RZ ;  /* 0x0000000405057810 */ /* 0x000fcc0007ffe0ff */
[----:B------:R-:W-:Y:S05]  /*0c50*/  BRA.U UP0, `(.L_x_10) ;  /* 0xfffffff500647547 */ /* 0x000fea000b83ffff */
.L_x_1:
[----:B------:R-:W-:-:S09]  /*0c60*/  UISETP.NE.AND UP0, UPT, UR5, URZ, UPT ;  /* 0x000000ff0500728c */ /* 0x000fd2000bf05270 */
[----:B------:R-:W-:Y:S05]  /*0c70*/  BRA.U !UP0, `(.L_x_0) ;  /* 0x0000000908107547 */ /* 0x000fea000b800000 */
[----:B------:R-:W-:-:S09]  /*0c80*/  UISETP.NE.AND UP0, UPT, UR5, 0x1, UPT ;  /* 0x000000010500788c */ /* 0x000fd2000bf05270 */
[----:B------:R-:W-:Y:S05]  /*0c90*/  BRA.U !UP0, `(.L_x_11) ;  /* 0x0000000508547547 */ /* 0x000fea000b800000 */
[----:B------:R-:W0:Y:S01]  /*0ca0*/  LDC R3, c[0x0][0x398] ;  /* 0x0000e600ff037b82 */ /* 0x000e220000000800 */
[C---:B------:R-:W-:Y:S02]  /*0cb0*/  VIADD R0, R6.reuse, 0x1 ;  /* 0x0000000106007836 */ /* 0x040fe40000000000 */
[----:B------:R-:W-:-:S05]  /*0cc0*/  IMAD.WIDE.U32 R4, R6, 0x4, R14 ;  /* 0x0000000406047825 */ /* 0x000fca00078e000e */
[----:B------:R-:W1:Y:S01]  /*0cd0*/  LDC.64 R18, c[0x0][0x380] ;  /* 0x0000e000ff127b82 */ /* 0x000e620000000a00 */
[C---:B0-----:R-:W-:Y:S02]  /*0ce0*/  ISETP.NE.AND P0, PT, R0.reuse, R3, PT ;  /* 0x000000030000720c */ /* 0x041fe40003f05270 */
[----:B------:R-:W1:Y:S02]  /*0cf0*/  LDG.E R3, desc[UR8][R4.64] ;  /* 0x0000000804037981 */ /* 0x000e64000c1e1900 */
[----:B------:R-:W-:-:S05]  /*0d00*/  SEL R13, R0, RZ, P0 ;  /* 0x000000ff000d7207 */ /* 0x000fca0000000000 */
[----:B------:R-:W-:-:S06]  /*0d10*/  IMAD.WIDE.U32 R12, R13, 0x4, R14 ;  /* 0x000000040d0c7825 */ /* 0x000fcc00078e000e */
[----:B------:R-:W2:Y:S01]  /*0d20*/  LDG.E R13, desc[UR8][R12.64] ;  /* 0x000000080c0d7981 */ /* 0x000ea2000c1e1900 */
[----:B-1----:R-:W-:-:S05]  /*0d30*/  IMAD.WIDE R2, R3, 0x18, R18 ;  /* 0x0000001803027825 */ /* 0x002fca00078e0212 */
        /* <DEDUP_REMOVED lines=11> */
[----:B------:R-:W-:Y:S01]  /*0df0*/  IADD3 R16, PT, PT, R23, -0x3500000, RZ ;  /* 0xfcb0000017107810 */ /* 0x000fe20007ffe0ff */
[----:B------:R-:W-:Y:S01]  /*0e00*/  IMAD.MOV.U32 R10, RZ, RZ, 0x0 ;  /* 0x00000000ff0a7424 */ /* 0x000fe200078e00ff */
[----:B------:R-:W-:-:S04]  /*0e10*/  MOV R11, 0x3fd80000 ;  /* 0x3fd80000000b7802 */ /* 0x000fc80000000f00 */
        /* <DEDUP_REMOVED lines=13> */
[----:B------:R-:W-:Y:S02]  /*0ef0*/  MOV R17, R23 ;  /* 0x0000001700117202 */ /* 0x000fe40000000f00 */
[----:B------:R-:W-:-:S07]  /*0f00*/  MOV R8, 0xf20 ;  /* 0x00000f2000087802 */ /* 0x000fce0000000f00 */
[----:B------:R-:W-:Y:S05]  /*0f10*/  CALL.REL.NOINC `($__internal_0_$__cuda_sm20_dsqrt_rn_f64_mediumpath_v1) ;  /* 0x0000000400787944 */ /* 0x000fea0003c00000 */
[----:B------:R-:W-:Y:S01]  /*0f20*/  IMAD.MOV.U32 R10, RZ, RZ, R24 ;  /* 0x000000ffff0a7224 */ /* 0x000fe200078e0018 */
[----:B------:R-:W-:-:S07]  /*0f30*/  MOV R11, R25 ;  /* 0x00000019000b7202 */ /* 0x000fce0000000f00 */
.L_x_13:
[----:B------:R-:W-:Y:S05]  /*0f40*/  BSYNC.RECONVERGENT B0 ;  /* 0x0000000000007941 */ /* 0x000fea0003800200 */
.L_x_12:
[----:B------:R-:W0:Y:S01]  /*0f50*/  LDC R3, c[0x0][0x398] ;  /* 0x0000e600ff037b82 */ /* 0x000e220000000800 */
[----:B------:R-:W-:-:S07]  /*0f60*/  VIADD R6, R6, 0x2 ;  /* 0x0000000206067836 */ /* 0x000fce0000000000 */
        /* <DEDUP_REMOVED lines=13> */
[----:B------:R-:W-:Y:S02]  /*1040*/  DADD R20, R20, R10 ;  /* 0x0000000014147229 */ /* 0x000fe4000000000a */
        /* <DEDUP_REMOVED lines=24> */
.L_x_15:
[----:B------:R-:W-:Y:S05]  /*11d0*/  BSYNC.RECONVERGENT B0 ;  /* 0x0000000000007941 */ /* 0x000fea0003800200 */
.L_x_14:
[----:B------:R-:W-:-:S11]  /*11e0*/  DADD R20, R20, R24 ;  /* 0x0000000014147229 */ /* 0x000fd60000000018 */
.L_x_11:
[----:B------:R-:W0:Y:S02]  /*11f0*/  LDC R3, c[0x0][0x398] ;  /* 0x0000e600ff037b82 */ /* 0x000e240000000800 */
[----:B0-----:R-:W-:-:S04]  /*1200*/  LOP3.LUT R0, R3, 0x1, RZ, 0xc0, !PT ;  /* 0x0000000103007812 */ /* 0x001fc800078ec0ff */
[----:B------:R-:W-:-:S13]  /*1210*/  ISETP.NE.U32.AND P0, PT, R0, 0x1, PT ;  /* 0x000000010000780c */ /* 0x000fda0003f05070 */
[----:B------:R-:W-:Y:S05]  /*1220*/  @P0 BRA `(.L_x_0) ;  /* 0x0000000000a40947 */ /* 0x000fea0003800000 */
[----:B------:R-:W-:Y:S01]  /*1230*/  VIADD R0, R6, 0x1 ;  /* 0x0000000106007836 */ /* 0x000fe20000000000 */
[----:B------:R-:W0:Y:S04]  /*1240*/  LDC.64 R12, c[0x0][0x380] ;  /* 0x0000e000ff0c7b82 */ /* 0x000e280000000a00 */
[----:B------:R-:W-:Y:S01]  /*1250*/  ISETP.NE.AND P0, PT, R0, R3, PT ;  /* 0x000000030000720c */ /* 0x000fe20003f05270 */
[----:B------:R-:W-:-:S03]  /*1260*/  IMAD.WIDE.U32 R2, R6, 0x4, R14 ;  /* 0x0000000406027825 */ /* 0x000fc600078e000e */
[----:B------:R-:W-:-:S03]  /*1270*/  SEL R5, R0, RZ, P0 ;  /* 0x000000ff00057207 */ /* 0x000fc60000000000 */
[----:B------:R-:W0:Y:S02]  /*1280*/  LDG.E R3, desc[UR8][R2.64] ;  /* 0x0000000802037981 */ /* 0x000e24000c1e1900 */
[----:B------:R-:W-:-:S06]  /*1290*/  IMAD.WIDE.U32 R14, R5, 0x4, R14 ;  /* 0x00000004050e7825 */ /* 0x000fcc00078e000e */
[----:B------:R-:W2:Y:S01]  /*12a0*/  LDG.E R15, desc[UR8][R14.64] ;  /* 0x000000080e0f7981 */ /* 0x000ea2000c1e1900 */
[----:B0-----:R-:W-:-:S05]  /*12b0*/  IMAD.WIDE R4, R3, 0x18, R12 ;  /* 0x0000001803047825 */ /* 0x001fca00078e020c */
[----:B------:R-:W3:Y:S01]  /*12c0*/  LDG.E.64 R10, desc[UR8][R4.64+-0x8] ;  /* 0xfffff808040a7981 */ /* 0x000ee2000c1e1b00 */
[----:B--2---:R-:W-:-:S03]  /*12d0*/  IMAD.WIDE R12, R15, 0x18, R12 ;  /* 0x000000180f0c7825 */ /* 0x004fc600078e020c */
[----:B------:R-:W2:Y:S04]  /*12e0*/  LDG.E.64 R8, desc[UR8][R4.64+-0x10] ;  /* 0xfffff00804087981 */ /* 0x000ea8000c1e1b00 */
[----:B------:R-:W3:Y:S04]  /*12f0*/  LDG.E.64 R18, desc[UR8][R12.64+-0x8] ;  /* 0xfffff8080c127981 */ /* 0x000ee8000c1e1b00 */
[----:B------:R-:W2:Y:S01]  /*1300*/  LDG.E.64 R16, desc[UR8][R12.64+-0x10] ;  /* 0xfffff0080c107981 */ /* 0x000ea2000c1e1b00 */
[----:B------:R-:W-:Y:S01]  /*1310*/  BSSY.RECONVERGENT B0, `(.L_x_16) ;  /* 0x0000019000007945 */ /* 0x000fe20003800200 */
[----:B---3--:R-:W-:-:S02]  /*1320*/  DADD R10, R10, -R18 ;  /* 0x000000000a0a7229 */ /* 0x008fc40000000812 */
[----:B--2---:R-:W-:-:S06]  /*1330*/  DADD R8, R8, -R16 ;  /* 0x0000000008087229 */ /* 0x004fcc0000000810 */
        /* <DEDUP_REMOVED lines=22> */
.L_x_17:
[----:B------:R-:W-:Y:S05]  /*14a0*/  BSYNC.RECONVERGENT B0 ;  /* 0x0000000000007941 */ /* 0x000fea0003800200 */
.L_x_16:
[----:B------:R-:W-:-:S11]  /*14b0*/  DADD R20, R20, R24 ;  /* 0x0000000014147229 */ /* 0x000fd60000000018 */
.L_x_0:
[----:B------:R-:W0:Y:S02]  /*14c0*/  LDC.64 R2, c[0x0][0x390] ;  /* 0x0000e400ff027b82 */ /* 0x000e240000000a00 */
[----:B0-----:R-:W-:-:S05]  /*14d0*/  IMAD.WIDE R2, R7, 0x8, R2 ;  /* 0x0000000807027825 */ /* 0x001fca00078e0202 */
[----:B------:R-:W-:Y:S01]  /*14e0*/  STG.E.64 desc[UR8][R2.64], R20 ;  /* 0x0000001402007986 */ /* 0x000fe2000c101b08 */
[----:B------:R-:W-:Y:S05]  /*14f0*/  EXIT ;  /* 0x000000000000794d */ /* 0x000fea0003800000 */
        .weak           $__internal_0_$__cuda_sm20_dsqrt_rn_f64_mediumpath_v1
        .type           $__internal_0_$__cuda_sm20_dsqrt_rn_f64_mediumpath_v1,@function
        .size           $__internal_0_$__cuda_sm20_dsqrt_rn_f64_mediumpath_v1,(.L_x_23 - $__internal_0_$__cuda_sm20_dsqrt_rn_f64_mediumpath_v1)
$__internal_0_$__cuda_sm20_dsqrt_rn_f64_mediumpath_v1:
[----:B------:R-:W-:Y:S01]  /*1500*/  ISETP.GE.U32.AND P0, PT, R16, -0x3400000, PT ;  /* 0xfcc000001000780c */ /* 0x000fe20003f06070 */
[----:B------:R-:W-:Y:S01]  /*1510*/  BSSY.RECONVERGENT B1, `(.L_x_18) ;  /* 0x0000026000017945 */ /* 0x000fe20003800200 */
[----:B------:R-:W-:Y:S01]  /*1520*/  IMAD.MOV.U32 R16, RZ, RZ, R22 ;  /* 0x000000ffff107224 */ /* 0x000fe200078e0016 */
[----:B------:R-:W-:Y:S01]  /*1530*/  MOV R24, R0 ;  /* 0x0000000000187202 */ /* 0x000fe20000000f00 */
[----:B------:R-:W-:-:S09]  /*1540*/  IMAD.MOV.U32 R25, RZ, RZ, R9 ;  /* 0x000000ffff197224 */ /* 0x000fd200078e0009 */
[----:B------:R-:W-:Y:S05]  /*1550*/  @!P0 BRA `(.L_x_19) ;  /* 0x0000000000208947 */ /* 0x000fea0003800000 */
[----:B------:R-:W-:-:S10]  /*1560*/  DFMA.RM R18, R18, R24, R2 ;  /* 0x000000181212722b */ /* 0x000fd40000004002 */
[----:B------:R-:W-:-:S04]  /*1570*/  IADD3 R2, P0, PT, R18, 0x1, RZ ;  /* 0x0000000112027810 */ /* 0x000fc80007f1e0ff */
[----:B------:R-:W-:-:S06]  /*1580*/  IADD3.X R3, PT, PT, RZ, R19, RZ, P0, !PT ;  /* 0x00000013ff037210 */ /* 0x000fcc00007fe4ff */
[----:B------:R-:W-:-:S08]  /*1590*/  DFMA.RP R16, -R18, R2, R16 ;  /* 0x000000021210722b */ /* 0x000fd00000008110 */
[----:B------:R-:W-:-:S06]  /*15a0*/  DSETP.GT.AND P0, PT, R16, RZ, PT ;  /* 0x000000ff1000722a */ /* 0x000fcc0003f04000 */
[----:B------:R-:W-:Y:S02]  /*15b0*/  FSEL R2, R2, R18, P0 ;  /* 0x0000001202027208 */ /* 0x000fe40000000000 */
[----:B------:R-:W-:Y:S01]  /*15c0*/  FSEL R3, R3, R19, P0 ;  /* 0x0000001303037208 */ /* 0x000fe20000000000 */
[----:B------:R-:W-:Y:S06]  /*15d0*/  BRA `(.L_x_20) ;  /* 0x0000000000647947 */ /* 0x000fec0003800000 */
.L_x_19:
[----:B------:R-:W-:-:S14]  /*15e0*/  DSETP.NE.AND P0, PT, R16, RZ, PT ;  /* 0x000000ff1000722a */ /* 0x000fdc0003f05000 */
[----:B------:R-:W-:Y:S05]  /*15f0*/  @!P0 BRA `(.L_x_21) ;  /* 0x0000000000588947 */ /* 0x000fea0003800000 */
[----:B------:R-:W-:-:S13]  /*1600*/  ISETP.GE.AND P0, PT, R17, RZ, PT ;  /* 0x000000ff1100720c */ /* 0x000fda0003f06270 */
[----:B------:R-:W-:Y:S01]  /*1610*/  @!P0 IMAD.MOV.U32 R2, RZ, RZ, 0x0 ;  /* 0x00000000ff028424 */ /* 0x000fe200078e00ff */
[----:B------:R-:W-:Y:S01]  /*1620*/  @!P0 MOV R3, 0xfff80000 ;  /* 0xfff8000000038802 */ /* 0x000fe20000000f00 */
[----:B------:R-:W-:Y:S06]  /*1630*/  @!P0 BRA `(.L_x_20) ;  /* 0x00000000004c8947 */ /* 0x000fec0003800000 */
[----:B------:R-:W-:-:S13]  /*1640*/  ISETP.GT.AND P0, PT, R17, 0x7fefffff, PT ;  /* 0x7fefffff1100780c */ /* 0x000fda0003f04270 */
[----:B------:R-:W-:Y:S05]  /*1650*/  @P0 BRA `(.L_x_21) ;  /* 0x0000000000400947 */ /* 0x000fea0003800000 */
[----:B------:R-:W-:Y:S01]  /*1660*/  DMUL R24, R16, 8.11296384146066816958e+31 ;  /* 0x4690000010187828 */ /* 0x000fe20000000000 */
[----:B------:R-:W-:Y:S01]  /*1670*/  IMAD.MOV.U32 R18, RZ, RZ, RZ ;  /* 0x000000ffff127224 */ /* 0x000fe200078e00ff */
[----:B------:R-:W-:Y:S01]  /*1680*/  MOV R2, 0x0 ;  /* 0x0000000000027802 */ /* 0x000fe20000000f00 */
[----:B------:R-:W-:-:S03]  /*1690*/  IMAD.MOV.U32 R3, RZ, RZ, 0x3fd80000 ;  /* 0x3fd80000ff037424 */ /* 0x000fc600078e00ff */
[----:B------:R-:W0:Y:S02]  /*16a0*/  MUFU.RSQ64H R19, R25 ;  /* 0x0000001900137308 */ /* 0x000e240000001c00 */
[----:B0-----:R-:W-:-:S08]  /*16b0*/  DMUL R16, R18, R18 ;  /* 0x0000001212107228 */ /* 0x001fd00000000000 */
[----:B------:R-:W-:-:S08]  /*16c0*/  DFMA R16, R24, -R16, 1 ;  /* 0x3ff000001810742b */ /* 0x000fd00000000810 */
[----:B------:R-:W-:Y:S02]  /*16d0*/  DFMA R2, R16, R2, 0.5 ;  /* 0x3fe000001002742b */ /* 0x000fe40000000002 */
[----:B------:R-:W-:-:S08]  /*16e0*/  DMUL R16, R18, R16 ;  /* 0x0000001012107228 */ /* 0x000fd00000000000 */
[----:B------:R-:W-:-:S08]  /*16f0*/  DFMA R16, R2, R16, R18 ;  /* 0x000000100210722b */ /* 0x000fd00000000012 */
[----:B------:R-:W-:Y:S02]  /*1700*/  DMUL R2, R24, R16 ;  /* 0x0000001018027228 */ /* 0x000fe40000000000 */
[----:B------:R-:W-:-:S06]  /*1710*/  IADD3 R17, PT, PT, R17, -0x100000, RZ ;  /* 0xfff0000011117810 */ /* 0x000fcc0007ffe0ff */
[----:B------:R-:W-:-:S08]  /*1720*/  DFMA R18, R2, -R2, R24 ;  /* 0x800000020212722b */ /* 0x000fd00000000018 */
[----:B------:R-:W-:-:S10]  /*1730*/  DFMA R2, R16, R18, R2 ;  /* 0x000000121002722b */ /* 0x000fd40000000002 */
[----:B------:R-:W-:Y:S01]  /*1740*/  VIADD R3, R3, 0xfcb00000 ;  /* 0xfcb0000003037836 */ /* 0x000fe20000000000 */
[----:B------:R-:W-:Y:S06]  /*1750*/  BRA `(.L_x_20) ;  /* 0x0000000000047947 */ /* 0x000fec0003800000 */
.L_x_21:
[----:B------:R-:W-:-:S11]  /*1760*/  DADD R2, R16, R16 ;  /* 0x0000000010027229 */ /* 0x000fd60000000010 */
.L_x_20:
[----:B------:R-:W-:Y:S05]  /*1770*/  BSYNC.RECONVERGENT B1 ;  /* 0x0000000000017941 */ /* 0x000fea0003800200 */
.L_x_18:
[----:B------:R-:W-:Y:S01]  /*1780*/  HFMA2 R9, -RZ, RZ, 0, 0 ;  /* 0x00000000ff097431 */ /* 0x000fe200000001ff */
[----:B------:R-:W-:Y:S01]  /*1790*/  MOV R24, R2 ;  /* 0x0000000200187202 */ /* 0x000fe20000000f00 */
[----:B------:R-:W-:Y:S02]  /*17a0*/  IMAD.MOV.U32 R25, RZ, RZ, R3 ;  /* 0x000000ffff197224 */ /* 0x000fe400078e0003 */
[----:B------:R-:W-:Y:S05]  /*17b0*/  RET.REL.NODEC R8 `(_Z28calculate_tour_length_kernelPK4CityPKiPdii) ;  /* 0xffffffe808107950 */ /* 0x000fea0003c3ffff */
.L_x_22:
[----:B------:R-:W-:-:S00]  /*17c0*/  BRA `(.L_x_22) ;  /* 0xfffffffc00fc7947 */ /* 0x000fc0000383ffff */
[----:B------:R-:W-:-:S00]  /*17d0*/  NOP ;  /* 0x0000000000007918 */ /* 0x000fc00000000000 */
        /* <DEDUP_REMOVED lines=10> */
.L_x_23:


//--------------------- .nv.shared.reserved.0     --------------------------
	.section	.nv.shared.reserved.0,"aw",@nobits
	.weak		__nv_reservedSMEM_offset_0_alias
	.size		__nv_reservedSMEM_offset_0_alias, 0, 64
	.other		__nv_reservedSMEM_offset_0_alias,@"STO_CUDA_RESERVED_SHARED STV_DEFAULT"
__nv_reservedSMEM_offset_0_alias:
	.zero		0
	.zero		64


//--------------------- .nv.constant0._Z28calculate_tour_length_kernelPK4CityPKiPdii --------------------------
	.section	.nv.constant0._Z28calculate_tour_length_kernelPK4CityPKiPdii,"a",@progbits
	.sectionflags	@""
	.align	4
.nv.constant0._Z28calculate_tour_length_kernelPK4CityPKiPdii:
	.zero		928


//--------------------- SYMBOLS --------------------------

	.type		.nv.reservedSmem.offset0,@object
	.size		.nv.reservedSmem.offset0,0x4
